	.headerflags	@"EF_CUDA_TEXMODE_UNIFIED EF_CUDA_64BIT_ADDRESS EF_CUDA_ACCELERATORS EF_CUDA_SM90 EF_CUDA_VIRTUAL_SM(EF_CUDA_SM90)"
	.elftype	@"ET_EXEC"


//--------------------- .nv.info                  --------------------------
	.section	.nv.info,"",@"SHT_CUDA_INFO"
	.align	4


	//----- nvinfo : EIATTR_REGCOUNT
	.align		4
        /*0000*/ 	.byte	0x04, 0x2f
        /*0002*/ 	.short	(.L_1 - .L_0)
	.align		4
.L_0:
        /*0004*/ 	.word	index@(triton_red_fused_max_pool2d_with_indices_mean_1)
        /*0008*/ 	.word	0x00000020


	//----- nvinfo : EIATTR_MIN_STACK_SIZE
	.align		4
.L_1:
        /*000c*/ 	.byte	0x04, 0x12
        /*000e*/ 	.short	(.L_3 - .L_2)
	.align		4
.L_2:
        /*0010*/ 	.word	index@(triton_red_fused_max_pool2d_with_indices_mean_1)
        /*0014*/ 	.word	0x00000000


	//----- nvinfo : EIATTR_FRAME_SIZE
	.align		4
.L_3:
        /*0018*/ 	.byte	0x04, 0x11
        /*001a*/ 	.short	(.L_5 - .L_4)
	.align		4
.L_4:
        /*001c*/ 	.word	index@(triton_red_fused_max_pool2d_with_indices_mean_1)
        /*0020*/ 	.word	0x00000000


	//----- nvinfo : EIATTR_MIN_STACK_SIZE
	.align		4
.L_5:
        /*0024*/ 	.byte	0x04, 0x12
        /*0026*/ 	.short	(.L_7 - .L_6)
	.align		4
.L_6:
        /*0028*/ 	.word	index@(triton_red_fused_max_pool2d_with_indices_mean_1)
        /*002c*/ 	.word	0x00000000
.L_7:


//--------------------- .nv.info.triton_red_fused_max_pool2d_with_indices_mean_1 --------------------------
	.section	.nv.info.triton_red_fused_max_pool2d_with_indices_mean_1,"",@"SHT_CUDA_INFO"
	.sectionflags	@""
	.align	4


	//----- nvinfo : EIATTR_CUDA_API_VERSION
	.align		4
        /*0000*/ 	.byte	0x04, 0x37
        /*0002*/ 	.short	(.L_9 - .L_8)
.L_8:
        /*0004*/ 	.word	0x0000007c


	//----- nvinfo : EIATTR_KPARAM_INFO
	.align		4
.L_9:
        /*0008*/ 	.byte	0x04, 0x17
        /*000a*/ 	.short	(.L_11 - .L_10)
.L_10:
        /*000c*/ 	.word	0x00000000
        /*0010*/ 	.short	0x0005
        /*0012*/ 	.short	0x0024
        /*0014*/ 	.byte	0x00, 0xf0, 0x11, 0x00


	//----- nvinfo : EIATTR_KPARAM_INFO
	.align		4
.L_11:
        /*0018*/ 	.byte	0x04, 0x17
        /*001a*/ 	.short	(.L_13 - .L_12)
.L_12:
        /*001c*/ 	.word	0x00000000
        /*0020*/ 	.short	0x0004
        /*0022*/ 	.short	0x0020
        /*0024*/ 	.byte	0x00, 0xf0, 0x11, 0x00


	//----- nvinfo : EIATTR_KPARAM_INFO
	.align		4
.L_13:
        /*0028*/ 	.byte	0x04, 0x17
        /*002a*/ 	.short	(.L_15 - .L_14)
.L_14:
        /*002c*/ 	.word	0x00000000
        /*0030*/ 	.short	0x0003
        /*0032*/ 	.short	0x0018
        /*0034*/ 	.byte	0x00, 0xf4, 0x21, 0x00


	//----- nvinfo : EIATTR_KPARAM_INFO
	.align		4
.L_15:
        /*0038*/ 	.byte	0x04, 0x17
        /*003a*/ 	.short	(.L_17 - .L_16)
.L_16:
        /*003c*/ 	.word	0x00000000
        /*0040*/ 	.short	0x0002
        /*0042*/ 	.short	0x0010
        /*0044*/ 	.byte	0x00, 0xf4, 0x21, 0x00


	//----- nvinfo : EIATTR_KPARAM_INFO
	.align		4
.L_17:
        /*0048*/ 	.byte	0x04, 0x17
        /*004a*/ 	.short	(.L_19 - .L_18)
.L_18:
        /*004c*/ 	.word	0x00000000
        /*0050*/ 	.short	0x0001
        /*0052*/ 	.short	0x0008
        /*0054*/ 	.byte	0x00, 0xf4, 0x21, 0x00


	//----- nvinfo : EIATTR_KPARAM_INFO
	.align		4
.L_19:
        /*0058*/ 	.byte	0x04, 0x17
        /*005a*/ 	.short	(.L_21 - .L_20)
.L_20:
        /*005c*/ 	.word	0x00000000
        /*0060*/ 	.short	0x0000
        /*0062*/ 	.short	0x0000
        /*0064*/ 	.byte	0x00, 0xf4, 0x21, 0x00


	//----- nvinfo : EIATTR_SPARSE_MMA_MASK
	.align		4
.L_21:
        /*0068*/ 	.byte	0x03, 0x50
        /*006a*/ 	.short	0x0000


	//----- nvinfo : EIATTR_MAXREG_COUNT
	.align		4
        /*006c*/ 	.byte	0x03, 0x1b
        /*006e*/ 	.short	0x00ff


	//----- nvinfo : EIATTR_COOP_GROUP_MASK_REGIDS
	.align		4
        /*0070*/ 	.byte	0x04, 0x29
        /*0072*/ 	.short	(.L_23 - .L_22)


	//   ....[0]....
.L_22:
        /*0074*/ 	.word	0xffffffff


	//   ....[1]....
        /*0078*/ 	.word	0xffffffff


	//----- nvinfo : EIATTR_COOP_GROUP_INSTR_OFFSETS
	.align		4
.L_23:
        /*007c*/ 	.byte	0x04, 0x28
        /*007e*/ 	.short	(.L_25 - .L_24)


	//   ....[0]....
.L_24:
        /*0080*/ 	.word	0x00000ae0


	//   ....[1]....
        /*0084*/ 	.word	0x00000b10


	//----- nvinfo : EIATTR_EXIT_INSTR_OFFSETS
	.align		4
.L_25:
        /*0088*/ 	.byte	0x04, 0x1c
        /*008a*/ 	.short	(.L_27 - .L_26)


	//   ....[0]....
.L_26:
        /*008c*/ 	.word	0x00000bb0


	//   ....[1]....
        /*0090*/ 	.word	0x00000be0


	//----- nvinfo : EIATTR_REQNTID
	.align		4
.L_27:
        /*0094*/ 	.byte	0x04, 0x10
        /*0096*/ 	.short	(.L_29 - .L_28)
.L_28:
        /*0098*/ 	.word	0x00000100
        /*009c*/ 	.word	0x00000001
        /*00a0*/ 	.word	0x00000001


	//----- nvinfo : EIATTR_CBANK_PARAM_SIZE
	.align		4
.L_29:
        /*00a4*/ 	.byte	0x03, 0x19
        /*00a6*/ 	.short	0x0028


	//----- nvinfo : EIATTR_PARAM_CBANK
	.align		4
        /*00a8*/ 	.byte	0x04, 0x0a
        /*00aa*/ 	.short	(.L_31 - .L_30)
	.align		4
.L_30:
        /*00ac*/ 	.word	index@(.nv.constant0.triton_red_fused_max_pool2d_with_indices_mean_1)
        /*00b0*/ 	.short	0x0210
        /*00b2*/ 	.short	0x0028


	//----- nvinfo : EIATTR_SW_WAR
	.align		4
.L_31:
        /*00b4*/ 	.byte	0x04, 0x36
        /*00b6*/ 	.short	(.L_33 - .L_32)
.L_32:
        /*00b8*/ 	.word	0x00000008
.L_33:


//--------------------- .nv.callgraph             --------------------------
	.section	.nv.callgraph,"",@"SHT_CUDA_CALLGRAPH"
	.align	4
	.sectionentsize	8
	.align		4
        /*0000*/ 	.word	0x00000000
	.align		4
        /*0004*/ 	.word	0xffffffff
	.align		4
        /*0008*/ 	.word	0x00000000
	.align		4
        /*000c*/ 	.word	0xfffffffe
	.align		4
        /*0010*/ 	.word	0x00000000
	.align		4
        /*0014*/ 	.word	0xfffffffd
	.align		4
        /*0018*/ 	.word	0x00000000
	.align		4
        /*001c*/ 	.word	0xfffffffc


//--------------------- .text.triton_red_fused_max_pool2d_with_indices_mean_1 --------------------------
	.section	.text.triton_red_fused_max_pool2d_with_indices_mean_1,"ax",@progbits
	.sectionflags	@"SHF_BARRIERS=1"
	.align	128
        .global         triton_red_fused_max_pool2d_with_indices_mean_1
        .type           triton_red_fused_max_pool2d_with_indices_mean_1,@function
        .size           triton_red_fused_max_pool2d_with_indices_mean_1,(.L_x_2 - triton_red_fused_max_pool2d_with_indices_mean_1)
        .other          triton_red_fused_max_pool2d_with_indices_mean_1,@"STO_CUDA_ENTRY STV_DEFAULT"
triton_red_fused_max_pool2d_with_indices_mean_1:
.text.triton_red_fused_max_pool2d_with_indices_mean_1:
[----:B------:R-:W0:Y:S02]  /*0000*/  LDC R1, c[0x0][0x28] ;  /* 0x00000a00ff017b82 */ /* 0x000e240000000800 */
[----:B------:R-:W1:Y:S01]  /*0010*/  S2R R9, SR_TID.X ;  /* 0x0000000000097919 */ /* 0x000e620000002100 */
[----:B------:R-:W2:Y:S01]  /*0020*/  S2UR UR5, SR_CgaCtaId ;  /* 0x00000000000579c3 */ /* 0x000ea20000008800 */
[----:B------:R-:W-:Y:S01]  /*0030*/  UMOV UR4, 0x400 ;  /* 0x0000040000047882 */ /* 0x000fe20000000000 */
[----:B------:R-:W-:Y:S01]  /*0040*/  ULDC.64 UR6, c[0x0][0x228] ;  /* 0x00008a0000067ab9 */ /* 0x000fe20000000a00 */
[----:B------:R-:W3:Y:S01]  /*0050*/  S2R R8, SR_CTAID.X ;  /* 0x0000000000087919 */ /* 0x000ee20000002500 */
[----:B------:R-:W-:Y:S01]  /*0060*/  IMAD.MOV.U32 R10, RZ, RZ, RZ ;  /* 0x000000ffff0a7224 */ /* 0x000fe200078e00ff */
[----:B------:R-:W-:Y:S01]  /*0070*/  ULDC.64 UR8, c[0x0][0x218] ;  /* 0x0000860000087ab9 */ /* 0x000fe20000000a00 */
[----:B------:R-:W-:Y:S02]  /*0080*/  IMAD.MOV.U32 R23, RZ, RZ, RZ ;  /* 0x000000ffff177224 */ /* 0x000fe400078e00ff */
[----:B------:R-:W4:Y:S01]  /*0090*/  LDC.64 R12, c[0x0][0x220] ;  /* 0x00008800ff0c7b82 */ /* 0x000f220000000a00 */
[----:B------:R-:W-:Y:S01]  /*00a0*/  IMAD.MOV.U32 R25, RZ, RZ, RZ ;  /* 0x000000ffff197224 */ /* 0x000fe200078e00ff */
[----:B--2---:R-:W-:Y:S01]  /*00b0*/  UPRMT UR4, UR5, 0x654, UR4 ;  /* 0x0000065405047896 */ /* 0x004fe20008000004 */
[----:B-1----:R-:W-:-:S02]  /*00c0*/  SHF.R.U32.HI R3, RZ, 0x2, R9 ;  /* 0x00000002ff037819 */ /* 0x002fc40000011609 */
[----:B------:R-:W-:Y:S02]  /*00d0*/  LOP3.LUT R4, R9, 0xff, RZ, 0xc0, !PT ;  /* 0x000000ff09047812 */ /* 0x000fe400078ec0ff */
[----:B------:R-:W-:Y:S01]  /*00e0*/  SGXT.U32 R3, R3, 0x6 ;  /* 0x000000060303781a */ /* 0x000fe20000000000 */
[C---:B---3--:R-:W-:Y:S02]  /*00f0*/  IMAD.SHL.U32 R0, R8.reuse, 0x4000, RZ ;  /* 0x0000400008007824 */ /* 0x048fe400078e00ff */
[----:B------:R-:W-:Y:S02]  /*0100*/  IMAD.SHL.U32 R8, R8, 0x40, RZ ;  /* 0x0000004008087824 */ /* 0x000fe400078e00ff */
[----:B------:R-:W-:-:S05]  /*0110*/  IMAD.SHL.U32 R5, R3, 0x100, RZ ;  /* 0x0000010003057824 */ /* 0x000fca00078e00ff */
[----:B------:R-:W-:Y:S01]  /*0120*/  LOP3.LUT R2, R0, R5, RZ, 0xfc, !PT ;  /* 0x0000000500027212 */ /* 0x000fe200078efcff */
[----:B------:R-:W-:Y:S01]  /*0130*/  IMAD.SHL.U32 R5, R9, 0x4, RZ ;  /* 0x0000000409057824 */ /* 0x000fe200078e00ff */
[----:B------:R-:W-:Y:S02]  /*0140*/  SHF.R.U32.HI R0, RZ, 0x6, R9 ;  /* 0x00000006ff007819 */ /* 0x000fe40000011609 */
[----:B------:R-:W-:Y:S02]  /*0150*/  LOP3.LUT R7, R2, 0x3, R9, 0xf8, !PT ;  /* 0x0000000302077812 */ /* 0x000fe400078ef809 */
[----:B------:R-:W-:Y:S02]  /*0160*/  SGXT.U32 R0, R0, 0x2 ;  /* 0x000000020000781a */ /* 0x000fe40000000000 */
[----:B------:R-:W-:Y:S01]  /*0170*/  SHF.R.U32.HI R6, RZ, 0x2, R5 ;  /* 0x00000002ff067819 */ /* 0x000fe20000011605 */
[----:B----4-:R-:W-:Y:S01]  /*0180*/  IMAD.WIDE R12, R7, 0x4, R12 ;  /* 0x00000004070c7825 */ /* 0x010fe200078e020c */
[----:B------:R-:W-:-:S02]  /*0190*/  LOP3.LUT R2, R8, 0x3f, R9, 0xf8, !PT ;  /* 0x0000003f08027812 */ /* 0x000fc400078ef809 */
[----:B------:R-:W-:Y:S01]  /*01a0*/  LOP3.LUT R8, R8, R3, RZ, 0xfc, !PT ;  /* 0x0000000308087212 */ /* 0x000fe200078efcff */
[----:B------:R-:W-:Y:S01]  /*01b0*/  IMAD.IADD R3, R3, 0x1, R4 ;  /* 0x0000000103037824 */ /* 0x000fe200078e0204 */
[----:B------:R-:W-:Y:S01]  /*01c0*/  LOP3.LUT R5, R0, 0xfc, R5, 0xf8, !PT ;  /* 0x000000fc00057812 */ /* 0x000fe200078ef805 */
[----:B------:R-:W-:Y:S01]  /*01d0*/  IMAD.MOV.U32 R9, RZ, RZ, RZ ;  /* 0x000000ffff097224 */ /* 0x000fe200078e00ff */
[----:B------:R-:W-:Y:S02]  /*01e0*/  SGXT.U32 R6, R6, 0x6 ;  /* 0x000000060606781a */ /* 0x000fe40000000000 */
[----:B------:R-:W-:Y:S02]  /*01f0*/  ISETP.GE.AND P1, PT, R8, 0x100, PT ;  /* 0x000001000800780c */ /* 0x000fe40003f26270 */
[----:B------:R-:W-:Y:S01]  /*0200*/  IADD3 R4, P0, R7, UR6, RZ ;  /* 0x0000000607047c10 */ /* 0x000fe2000ff1e0ff */
[----:B------:R-:W-:Y:S01]  /*0210*/  IMAD.IADD R5, R5, 0x1, R6 ;  /* 0x0000000105057824 */ /* 0x000fe200078e0206 */
[----:B------:R-:W-:-:S02]  /*0220*/  P2R R6, PR, RZ, 0x2 ;  /* 0x00000002ff067803 */ /* 0x000fc40000000000 */
[----:B------:R-:W-:Y:S01]  /*0230*/  LEA.HI.X.SX32 R6, R7, UR7, 0x1, P0 ;  /* 0x0000000707067c11 */ /* 0x000fe200080f0eff */
[----:B------:R-:W-:Y:S01]  /*0240*/  IMAD.MOV.U32 R7, RZ, RZ, RZ ;  /* 0x000000ffff077224 */ /* 0x000fe200078e00ff */
[----:B------:R-:W-:Y:S01]  /*0250*/  ISETP.GE.AND P0, PT, R2, 0x100, PT ;  /* 0x000001000200780c */ /* 0x000fe20003f06270 */
[----:B------:R-:W-:Y:S01]  /*0260*/  ULDC.64 UR6, c[0x0][0x208] ;  /* 0x0000820000067ab9 */ /* 0x000fe20000000a00 */
[----:B------:R-:W-:Y:S02]  /*0270*/  LEA R11, R3, UR4, 0x2 ;  /* 0x00000004030b7c11 */ /* 0x000fe4000f8e10ff */
[----:B------:R-:W-:-:S09]  /*0280*/  LEA R22, R5, UR4, 0x2 ;  /* 0x0000000405167c11 */ /* 0x000fd2000f8e10ff */
.L_x_0:
[----:B-1----:R-:W1:Y:S01]  /*0290*/  LDC.64 R14, c[0x0][0x218] ;  /* 0x00008600ff0e7b82 */ /* 0x002e620000000a00 */
[C---:B------:R-:W-:Y:S01]  /*02a0*/  LOP3.LUT R17, R25.reuse, 0xc, RZ, 0xc0, !PT ;  /* 0x0000000c19117812 */ /* 0x040fe200078ec0ff */
[----:B------:R-:W-:Y:S01]  /*02b0*/  IMAD.SHL.U32 R28, R2, 0x400, RZ ;  /* 0x00000400021c7824 */ /* 0x000fe200078e00ff */
[----:B------:R-:W-:Y:S01]  /*02c0*/  ISETP.GT.U32.AND P2, PT, R25, 0xf, PT ;  /* 0x0000000f1900780c */ /* 0x000fe20003f44070 */
[----:B------:R-:W-:Y:S01]  /*02d0*/  IMAD.MOV.U32 R24, RZ, RZ, RZ ;  /* 0x000000ffff187224 */ /* 0x000fe200078e00ff */
[----:B------:R-:W-:Y:S01]  /*02e0*/  LOP3.LUT P4, R17, R0, RZ, R17, 0xfa, !PT ;  /* 0x000000ff00117212 */ /* 0x000fe2000788fa11 */
[C---:B------:R-:W-:Y:S01]  /*02f0*/  VIADD R16, R28.reuse, 0xffffffe0 ;  /* 0xffffffe01c107836 */ /* 0x040fe20000000000 */
[----:B------:R-:W-:Y:S01]  /*0300*/  LOP3.LUT R27, R7, 0x3c0, RZ, 0xc0, !PT ;  /* 0x000003c0071b7812 */ /* 0x000fe200078ec0ff */
[----:B------:R-:W-:Y:S01]  /*0310*/  VIADD R21, R28, 0xffffffdf ;  /* 0xffffffdf1c157836 */ /* 0x000fe20000000000 */
[----:B------:R-:W-:Y:S01]  /*0320*/  ISETP.GT.U32.AND.EX P1, PT, R9, RZ, P4, P2 ;  /* 0x000000ff0900720c */ /* 0x000fe20002724120 */
[----:B------:R-:W-:Y:S01]  /*0330*/  IMAD.SHL.U32 R26, R17, 0x2, RZ ;  /* 0x00000002111a7824 */ /* 0x000fe200078e00ff */
[----:B------:R-:W-:Y:S01]  /*0340*/  ISETP.GT.U32.AND.EX P3, PT, R9, RZ, PT, P2 ;  /* 0x000000ff0900720c */ /* 0x000fe20003f64120 */
[----:B------:R-:W-:Y:S01]  /*0350*/  IMAD.IADD R17, R16, 0x1, R27 ;  /* 0x0000000110117824 */ /* 0x000fe200078e021b */
[----:B------:R-:W-:Y:S01]  /*0360*/  ISETP.LT.AND P1, PT, R2, 0x100, P1 ;  /* 0x000001000200780c */ /* 0x000fe20000f21270 */
[----:B------:R-:W-:Y:S01]  /*0370*/  VIADD R16, R28, 0xffffffe1 ;  /* 0xffffffe11c107836 */ /* 0x000fe20000000000 */
[----:B------:R-:W-:-:S02]  /*0380*/  ISETP.LT.AND P3, PT, R2, 0x100, P3 ;  /* 0x000001000200780c */ /* 0x000fc40001f61270 */
[--C-:B------:R-:W-:Y:S02]  /*0390*/  IADD3 R21, R26, R21, R27.reuse ;  /* 0x000000151a157210 */ /* 0x100fe40007ffe01b */
[-C--:B------:R-:W-:Y:S01]  /*03a0*/  LOP3.LUT R17, R17, R26.reuse, RZ, 0xfc, !PT ;  /* 0x0000001a11117212 */ /* 0x080fe200078efcff */
[----:B------:R-:W-:Y:S02]  /*03b0*/  IMAD.IADD R19, R16, 0x1, R27 ;  /* 0x0000000110137824 */ /* 0x000fe400078e021b */
[----:B------:R-:W-:Y:S02]  /*03c0*/  IMAD.MOV.U32 R29, RZ, RZ, RZ ;  /* 0x000000ffff1d7224 */ /* 0x000fe400078e00ff */
[----:B-1----:R-:W-:Y:S01]  /*03d0*/  IMAD.WIDE R20, R21, 0x4, R14 ;  /* 0x0000000415147825 */ /* 0x002fe200078e020e */
[----:B------:R-:W-:-:S03]  /*03e0*/  LOP3.LUT R19, R19, R26, RZ, 0xfc, !PT ;  /* 0x0000001a13137212 */ /* 0x000fc600078efcff */
[----:B------:R-:W-:Y:S01]  /*03f0*/  IMAD.WIDE R16, R17, 0x4, R14 ;  /* 0x0000000411107825 */ /* 0x000fe200078e020e */
[----:B------:R1:W2:Y:S01]  /*0400*/  @P1 LDG.E.EL R24, desc[UR6][R20.64] ;  /* 0x0000000614181981 */ /* 0x0002a2000c2e1900 */
[----:B------:R-:W-:-:S03]  /*0410*/  ISETP.LT.AND P4, PT, R2, 0x100, P4 ;  /* 0x000001000200780c */ /* 0x000fc60002781270 */
[----:B------:R3:W4:Y:S01]  /*0420*/  @P3 LDG.E.EL R29, desc[UR6][R16.64] ;  /* 0x00000006101d3981 */ /* 0x000722000c2e1900 */
[----:B------:R-:W-:-:S04]  /*0430*/  IMAD.WIDE R18, R19, 0x4, R14 ;  /* 0x0000000413127825 */ /* 0x000fc800078e020e */
[----:B-1----:R-:W-:Y:S01]  /*0440*/  VIADD R21, R28, 0xffffffff ;  /* 0xffffffff1c157836 */ /* 0x002fe20000000000 */
[----:B---3--:R-:W-:-:S04]  /*0450*/  CS2R R16, SRZ ;  /* 0x0000000000107805 */ /* 0x008fc8000001ff00 */
[----:B------:R-:W-:Y:S02]  /*0460*/  IADD3 R21, R26, R21, R27 ;  /* 0x000000151a157210 */ /* 0x000fe40007ffe01b */
[----:B------:R1:W3:Y:S03]  /*0470*/  @P3 LDG.E.EL R16, desc[UR6][R18.64] ;  /* 0x0000000612103981 */ /* 0x0002e6000c2e1900 */
[----:B------:R-:W-:-:S05]  /*0480*/  IMAD.WIDE R20, R21, 0x4, R14 ;  /* 0x0000000415147825 */ /* 0x000fca00078e020e */
[----:B------:R5:W3:Y:S01]  /*0490*/  @P4 LDG.E.EL R17, desc[UR6][R20.64] ;  /* 0x0000000614114981 */ /* 0x000ae2000c2e1900 */
[----:B-1----:R-:W-:Y:S02]  /*04a0*/  LOP3.LUT R19, R28, R26, R27, 0xfe, !PT ;  /* 0x0000001a1c137212 */ /* 0x002fe400078efe1b */
[----:B------:R-:W-:Y:S01]  /*04b0*/  LOP3.LUT R27, R26, 0x3c0, R7, 0xf8, !PT ;  /* 0x000003c01a1b7812 */ /* 0x000fe200078ef807 */
[----:B------:R-:W-:Y:S02]  /*04c0*/  IMAD.MOV.U32 R26, RZ, RZ, RZ ;  /* 0x000000ffff1a7224 */ /* 0x000fe400078e00ff */
[----:B------:R-:W-:Y:S01]  /*04d0*/  IMAD.WIDE R14, R19, 0x4, R14 ;  /* 0x00000004130e7825 */ /* 0x000fe200078e020e */
[----:B------:R-:W-:-:S04]  /*04e0*/  IADD3 R27, P2, R28, R27, RZ ;  /* 0x0000001b1c1b7210 */ /* 0x000fc80007f5e0ff */
[----:B------:R-:W-:Y:S01]  /*04f0*/  LEA.HI.X.SX32 R28, R28, RZ, 0x1, P2 ;  /* 0x000000ff1c1c7211 */ /* 0x000fe200010f0eff */
[----:B------:R-:W3:Y:S01]  /*0500*/  @!P0 LDG.E.EL R26, desc[UR6][R14.64] ;  /* 0x000000060e1a8981 */ /* 0x000ee2000c2e1900 */
[----:B------:R-:W-:Y:S01]  /*0510*/  LEA R18, P2, R27, UR8, 0x2 ;  /* 0x000000081b127c11 */ /* 0x000fe2000f8410ff */
[----:B-----5:R-:W-:-:S03]  /*0520*/  IMAD.MOV.U32 R20, RZ, RZ, RZ ;  /* 0x000000ffff147224 */ /* 0x020fc600078e00ff */
[----:B------:R-:W-:Y:S01]  /*0530*/  LEA.HI.X R19, R27, UR9, R28, 0x2, P2 ;  /* 0x000000091b137c11 */ /* 0x000fe200090f141c */
[----:B------:R-:W-:Y:S02]  /*0540*/  IMAD.MOV.U32 R27, RZ, RZ, RZ ;  /* 0x000000ffff1b7224 */ /* 0x000fe400078e00ff */
[----:B------:R-:W5:Y:S04]  /*0550*/  @!P0 LDG.E.EL R20, desc[UR6][R14.64+0x4] ;  /* 0x000004060e148981 */ /* 0x000f68000c2e1900 */
[----:B------:R5:W5:Y:S01]  /*0560*/  @P4 LDG.E.EL R27, desc[UR6][R18.64+0x7c] ;  /* 0x00007c06121b4981 */ /* 0x000b62000c2e1900 */
[----:B--2---:R-:W-:Y:S02]  /*0570*/  SEL R24, R24, 0xff800000, P1 ;  /* 0xff80000018187807 */ /* 0x004fe40000800000 */
[----:B----4-:R-:W-:-:S04]  /*0580*/  SEL R29, R29, 0xff800000, P3 ;  /* 0xff8000001d1d7807 */ /* 0x010fc80001800000 */
[C---:B------:R-:W-:Y:S02]  /*0590*/  FSETP.GT.AND P2, PT, R29.reuse, R24, PT ;  /* 0x000000181d00720b */ /* 0x040fe40003f44000 */
[----:B------:R-:W-:Y:S02]  /*05a0*/  FSETP.NAN.AND P1, PT, R29, R29, PT ;  /* 0x0000001d1d00720b */ /* 0x000fe40003f28000 */
[----:B---3--:R-:W-:-:S04]  /*05b0*/  SEL R16, R16, 0xff800000, P3 ;  /* 0xff80000010107807 */ /* 0x008fc80001800000 */
[----:B------:R-:W-:Y:S02]  /*05c0*/  FSETP.NAN.AND P5, PT, R16, R16, PT ;  /* 0x000000101000720b */ /* 0x000fe40003fa8000 */
[----:B------:R-:W-:-:S03]  /*05d0*/  SEL R17, R17, 0xff800000, P4 ;  /* 0xff80000011117807 */ /* 0x000fc60002000000 */
[----:B------:R-:W-:Y:S02]  /*05e0*/  @!P2 FSEL R29, R29, R24, P1 ;  /* 0x000000181d1da208 */ /* 0x000fe40000800000 */
[----:B------:R-:W-:Y:S02]  /*05f0*/  FSETP.NAN.AND P3, PT, R17, R17, PT ;  /* 0x000000111100720b */ /* 0x000fe40003f68000 */
[----:B------:R-:W-:-:S04]  /*0600*/  FSETP.GEU.AND P1, PT, R29, R16, PT ;  /* 0x000000101d00720b */ /* 0x000fc80003f2e000 */
[----:B------:R-:W-:-:S04]  /*0610*/  @!P5 FSEL R16, R16, R29, !P1 ;  /* 0x0000001d1010d208 */ /* 0x000fc80004800000 */
[----:B------:R-:W-:Y:S02]  /*0620*/  FSETP.GEU.AND P5, PT, R16, R17, PT ;  /* 0x000000111000720b */ /* 0x000fe40003fae000 */
[----:B------:R-:W-:Y:S02]  /*0630*/  SEL R26, R26, 0xff800000, !P0 ;  /* 0xff8000001a1a7807 */ /* 0x000fe40004000000 */
[----:B------:R-:W-:Y:S02]  /*0640*/  @!P3 FSEL R17, R17, R16, !P5 ;  /* 0x000000101111b208 */ /* 0x000fe40006800000 */
[----:B------:R-:W-:Y:S02]  /*0650*/  FSETP.NAN.AND P3, PT, R26, R26, PT ;  /* 0x0000001a1a00720b */ /* 0x000fe40003f68000 */
[----:B-----5:R-:W-:Y:S02]  /*0660*/  SEL R19, R20, 0xff800000, !P0 ;  /* 0xff80000014137807 */ /* 0x020fe40004000000 */
[----:B------:R-:W-:-:S02]  /*0670*/  SEL R16, R27, 0xff800000, P4 ;  /* 0xff8000001b107807 */ /* 0x000fc40002000000 */
[----:B------:R-:W-:Y:S02]  /*0680*/  FSETP.NAN.AND P6, PT, R19, R19, PT ;  /* 0x000000131300720b */ /* 0x000fe40003fc8000 */
[----:B------:R-:W-:-:S05]  /*0690*/  FSETP.GEU.AND P4, PT, R17, R26, PT ;  /* 0x0000001a1100720b */ /* 0x000fca0003f8e000 */
[----:B------:R-:W-:-:S04]  /*06a0*/  @!P3 FSEL R26, R26, R17, !P4 ;  /* 0x000000111a1ab208 */ /* 0x000fc80006000000 */
[----:B------:R-:W-:-:S04]  /*06b0*/  FSETP.GEU.AND P3, PT, R26, R19, PT ;  /* 0x000000131a00720b */ /* 0x000fc80003f6e000 */
[----:B------:R-:W-:Y:S02]  /*06c0*/  @!P6 FSEL R19, R19, R26, !P3 ;  /* 0x0000001a1313e208 */ /* 0x000fe40005800000 */
[-C--:B------:R-:W-:Y:S01]  /*06d0*/  FSETP.NAN.AND P6, PT, R16, R16.reuse, PT ;  /* 0x000000101000720b */ /* 0x080fe20003fc8000 */
[----:B------:R-:W-:Y:S01]  /*06e0*/  IMAD.MOV.U32 R17, RZ, RZ, RZ ;  /* 0x000000ffff117224 */ /* 0x000fe200078e00ff */
[----:B------:R-:W-:Y:S02]  /*06f0*/  SEL R20, RZ, 0x1, !P2 ;  /* 0x00000001ff147807 */ /* 0x000fe40005000000 */
[----:B------:R-:W-:-:S03]  /*0700*/  FSETP.GEU.AND P2, PT, R19, R16, PT ;  /* 0x000000101300720b */ /* 0x000fc60003f4e000 */
[----:B------:R-:W2:Y:S06]  /*0710*/  @!P0 LDG.E.EL R17, desc[UR6][R14.64+0x80] ;  /* 0x000080060e118981 */ /* 0x000eac000c2e1900 */
[----:B------:R-:W-:Y:S01]  /*0720*/  @!P6 FSEL R16, R16, R19, !P2 ;  /* 0x000000131010e208 */ /* 0x000fe20005000000 */
[----:B------:R-:W-:-:S06]  /*0730*/  IMAD.MOV.U32 R19, RZ, RZ, RZ ;  /* 0x000000ffff137224 */ /* 0x000fcc00078e00ff */
[----:B------:R-:W3:Y:S01]  /*0740*/  @!P0 LDG.E.EL R19, desc[UR6][R14.64+0x84] ;  /* 0x000084060e138981 */ /* 0x000ee2000c2e1900 */
[----:B------:R-:W-:Y:S02]  /*0750*/  P2R R18, PR, RZ, 0x20 ;  /* 0x00000020ff127803 */ /* 0x000fe40000000000 */
[----:B------:R-:W-:Y:S01]  /*0760*/  SEL R20, R20, 0x2, P1 ;  /* 0x0000000214147807 */ /* 0x000fe20000800000 */
[----:B------:R-:W-:Y:S01]  /*0770*/  BAR.SYNC.DEFER_BLOCKING 0x0 ;  /* 0x0000000000007b1d */ /* 0x000fe20000010000 */
[----:B--2---:R-:W-:-:S04]  /*0780*/  SEL R17, R17, 0xff800000, !P0 ;  /* 0xff80000011117807 */ /* 0x004fc80004000000 */
[-C--:B------:R-:W-:Y:S02]  /*0790*/  FSETP.NAN.AND P6, PT, R17, R17.reuse, PT ;  /* 0x000000111100720b */ /* 0x080fe40003fc8000 */
[----:B------:R-:W-:Y:S02]  /*07a0*/  FSETP.GEU.AND P1, PT, R16, R17, PT ;  /* 0x000000111000720b */ /* 0x000fe40003f2e000 */
[----:B---3--:R-:W-:-:S04]  /*07b0*/  SEL R19, R19, 0xff800000, !P0 ;  /* 0xff80000013137807 */ /* 0x008fc80004000000 */
[----:B------:R-:W-:-:S05]  /*07c0*/  FSETP.NAN.AND P5, PT, R19, R19, PT ;  /* 0x000000131300720b */ /* 0x000fca0003fa8000 */
[----:B------:R-:W-:-:S04]  /*07d0*/  @!P6 FSEL R17, R17, R16, !P1 ;  /* 0x000000101111e208 */ /* 0x000fc80004800000 */
[----:B------:R-:W-:-:S04]  /*07e0*/  FSETP.GEU.AND P6, PT, R17, R19, PT ;  /* 0x000000131100720b */ /* 0x000fc80003fce000 */
[----:B------:R-:W-:-:S05]  /*07f0*/  @!P5 FSEL R19, R19, R17, !P6 ;  /* 0x000000111313d208 */ /* 0x000fca0007000000 */
[----:B------:R-:W-:Y:S01]  /*0800*/  STS [R22], R19 ;  /* 0x0000001316007388 */ /* 0x000fe20000000800 */
[----:B------:R-:W-:Y:S01]  /*0810*/  BAR.SYNC.DEFER_BLOCKING 0x0 ;  /* 0x0000000000007b1d */ /* 0x000fe20000010000 */
[----:B------:R-:W-:-:S04]  /*0820*/  ISETP.NE.AND P5, PT, R18, RZ, PT ;  /* 0x000000ff1200720c */ /* 0x000fc80003fa5270 */
[----:B------:R-:W-:Y:S01]  /*0830*/  SEL R20, R20, 0x3, P5 ;  /* 0x0000000314147807 */ /* 0x000fe20002800000 */
[----:B------:R-:W1:Y:S03]  /*0840*/  LDS R21, [R11] ;  /* 0x000000000b157984 */ /* 0x000e660000000800 */
[----:B------:R-:W-:-:S04]  /*0850*/  SEL R20, R20, 0x4, P4 ;  /* 0x0000000414147807 */ /* 0x000fc80002000000 */
[----:B------:R-:W-:Y:S02]  /*0860*/  SEL R20, R20, 0x5, P3 ;  /* 0x0000000514147807 */ /* 0x000fe40001800000 */
[----:B------:R-:W-:Y:S02]  /*0870*/  ISETP.GE.AND P5, PT, R8, 0x100, PT ;  /* 0x000001000800780c */ /* 0x000fe40003fa6270 */
[----:B------:R-:W-:-:S04]  /*0880*/  SEL R20, R20, 0x6, P2 ;  /* 0x0000000614147807 */ /* 0x000fc80001000000 */
[----:B------:R-:W-:Y:S02]  /*0890*/  SEL R20, R20, 0x7, P1 ;  /* 0x0000000714147807 */ /* 0x000fe40000800000 */
[----:B------:R-:W-:-:S05]  /*08a0*/  IADD3 R16, P1, R12, R7, RZ ;  /* 0x000000070c107210 */ /* 0x000fca0007f3e0ff */
[----:B------:R-:W-:Y:S01]  /*08b0*/  IMAD.X R17, R13, 0x1, R23, P1 ;  /* 0x000000010d117824 */ /* 0x000fe200008e0617 */
[----:B------:R-:W-:-:S04]  /*08c0*/  SEL R20, R20, 0x8, P6 ;  /* 0x0000000814147807 */ /* 0x000fc80003000000 */
[----:B-1----:R-:W-:Y:S01]  /*08d0*/  @!P5 STG.E desc[UR6][R16.64], R21 ;  /* 0x000000151000d986 */ /* 0x002fe2000c101906 */
[----:B------:R-:W-:-:S04]  /*08e0*/  PRMT R18, R20, 0x8880, RZ ;  /* 0x0000888014127816 */ /* 0x000fc800000000ff */
[----:B------:R-:W-:Y:S01]  /*08f0*/  PRMT R18, R18, 0x7710, RZ ;  /* 0x0000771012127816 */ /* 0x000fe200000000ff */
[----:B------:R-:W-:Y:S06]  /*0900*/  BAR.SYNC.DEFER_BLOCKING 0x0 ;  /* 0x0000000000007b1d */ /* 0x000fec0000010000 */
[----:B------:R-:W-:Y:S02]  /*0910*/  STS.U8 [R5+UR4], R18 ;  /* 0x0000001205007988 */ /* 0x000fe40008000004 */
[----:B------:R-:W-:Y:S06]  /*0920*/  BAR.SYNC.DEFER_BLOCKING 0x0 ;  /* 0x0000000000007b1d */ /* 0x000fec0000010000 */
[----:B------:R-:W1:Y:S01]  /*0930*/  LDS.U8 R27, [R3+UR4] ;  /* 0x00000004031b7984 */ /* 0x000e620008000000 */
[----:B------:R-:W-:-:S02]  /*0940*/  IADD3 R14, P1, R25, R4, RZ ;  /* 0x00000004190e7210 */ /* 0x000fc40007f3e0ff */
[----:B------:R-:W-:-:S03]  /*0950*/  IADD3 R25, P2, R25, 0x4, RZ ;  /* 0x0000000419197810 */ /* 0x000fc60007f5e0ff */
[----:B------:R-:W-:Y:S01]  /*0960*/  IMAD.X R15, R9, 0x1, R6, P1 ;  /* 0x00000001090f7824 */ /* 0x000fe200008e0606 */
[----:B------:R-:W-:Y:S01]  /*0970*/  ISETP.GE.U32.AND P1, PT, R25, 0x100, PT ;  /* 0x000001001900780c */ /* 0x000fe20003f26070 */
[----:B------:R-:W-:-:S05]  /*0980*/  IMAD.X R9, RZ, RZ, R9, P2 ;  /* 0x000000ffff097224 */ /* 0x000fca00010e0609 */
[----:B------:R-:W-:Y:S02]  /*0990*/  ISETP.GE.U32.AND.EX P1, PT, R9, RZ, PT, P1 ;  /* 0x000000ff0900720c */ /* 0x000fe40003f26110 */
[----:B------:R-:W-:Y:S01]  /*09a0*/  IADD3 R7, P2, R7, 0x10, RZ ;  /* 0x0000001007077810 */ /* 0x000fe20007f5e0ff */
[----:B------:R-:W-:-:S04]  /*09b0*/  @!P0 FADD R10, R19, R10 ;  /* 0x0000000a130a8221 */ /* 0x000fc80000000000 */
[----:B------:R-:W-:Y:S01]  /*09c0*/  IMAD.X R23, RZ, RZ, R23, P2 ;  /* 0x000000ffff177224 */ /* 0x000fe200010e0617 */
[----:B-1----:R1:W-:Y:S05]  /*09d0*/  @!P5 STG.E.U8 desc[UR6][R14.64], R27 ;  /* 0x0000001b0e00d986 */ /* 0x0023ea000c101106 */
[----:B------:R-:W-:Y:S05]  /*09e0*/  @!P1 BRA `(.L_x_0) ;  /* 0xfffffff800289947 */ /* 0x000fea000383ffff */
[----:B------:R-:W2:Y:S01]  /*09f0*/  S2R R9, SR_TID.X ;  /* 0x0000000000097919 */ /* 0x000ea20000002100 */
[----:B------:R-:W3:Y:S01]  /*0a00*/  S2UR UR4, SR_CgaCtaId ;  /* 0x00000000000479c3 */ /* 0x000ee20000008800 */
[----:B------:R-:W-:Y:S01]  /*0a10*/  UMOV UR5, 0x400 ;  /* 0x0000040000057882 */ /* 0x000fe20000000000 */
[----:B------:R-:W-:-:S06]  /*0a20*/  IMAD.SHL.U32 R3, R0, 0x4, RZ ;  /* 0x0000000400037824 */ /* 0x000fcc00078e00ff */
[----:B------:R-:W-:Y:S01]  /*0a30*/  BAR.SYNC.DEFER_BLOCKING 0x0 ;  /* 0x0000000000007b1d */ /* 0x000fe20000010000 */
[----:B------:R-:W-:Y:S01]  /*0a40*/  ISETP.EQ.AND P0, PT, R0, RZ, !P0 ;  /* 0x000000ff0000720c */ /* 0x000fe20004702270 */
[----:B---3--:R-:W-:Y:S01]  /*0a50*/  UPRMT UR4, UR4, 0x654, UR5 ;  /* 0x0000065404047896 */ /* 0x008fe20008000005 */
[C---:B--2---:R-:W-:Y:S01]  /*0a60*/  LOP3.LUT R6, R9.reuse, 0x3f, RZ, 0xc0, !PT ;  /* 0x0000003f09067812 */ /* 0x044fe200078ec0ff */
[C---:B------:R-:W-:Y:S01]  /*0a70*/  IMAD.SHL.U32 R12, R9.reuse, 0x4, RZ ;  /* 0x00000004090c7824 */ /* 0x040fe200078e00ff */
[----:B------:R-:W-:-:S03]  /*0a80*/  ISETP.GE.AND P1, PT, R9, 0x100, PT ;  /* 0x000001000900780c */ /* 0x000fc60003f26270 */
[----:B------:R-:W-:-:S05]  /*0a90*/  IMAD.SHL.U32 R6, R6, 0x10, RZ ;  /* 0x0000001006067824 */ /* 0x000fca00078e00ff */
[----:B------:R-:W-:-:S05]  /*0aa0*/  LOP3.LUT R3, R6, R3, RZ, 0xfc, !PT ;  /* 0x0000000306037212 */ /* 0x000fca00078efcff */
[----:B------:R-:W-:Y:S01]  /*0ab0*/  STS [R3+UR4], R10 ;  /* 0x0000000a03007988 */ /* 0x000fe20008000804 */
[----:B------:R-:W-:Y:S06]  /*0ac0*/  BAR.SYNC.DEFER_BLOCKING 0x0 ;  /* 0x0000000000007b1d */ /* 0x000fec0000010000 */
[----:B------:R-:W2:Y:S04]  /*0ad0*/  @!P1 LDS R7, [R12+UR4] ;  /* 0x000000040c079984 */ /* 0x000ea80008000800 */
[----:B--2---:R-:W2:Y:S02]  /*0ae0*/  SHFL.BFLY PT, R4, R7, 0x2, 0x1f ;  /* 0x0c401f0007047f89 */ /* 0x004ea400000e0000 */
[----:B--2---:R-:W-:Y:S01]  /*0af0*/  FADD R8, R7, R4 ;  /* 0x0000000407087221 */ /* 0x004fe20000000000 */
[----:B------:R-:W-:-:S04]  /*0b00*/  LOP3.LUT R4, R9, 0x3, RZ, 0xc0, !PT ;  /* 0x0000000309047812 */ /* 0x000fc800078ec0ff */
[----:B------:R-:W2:Y:S01]  /*0b10*/  SHFL.BFLY PT, R5, R8, 0x1, 0x1f ;  /* 0x0c201f0008057f89 */ /* 0x000ea200000e0000 */
[----:B------:R-:W-:-:S04]  /*0b20*/  ISETP.NE.AND P1, PT, R4, RZ, PT ;  /* 0x000000ff0400720c */ /* 0x000fc80003f25270 */
[----:B------:R-:W-:Y:S01]  /*0b30*/  ISETP.LT.AND P1, PT, R9, 0x100, !P1 ;  /* 0x000001000900780c */ /* 0x000fe20004f21270 */
[----:B--2---:R-:W-:Y:S02]  /*0b40*/  FADD R9, R8, R5 ;  /* 0x0000000508097221 */ /* 0x004fe40000000000 */
[----:B------:R-:W2:Y:S10]  /*0b50*/  LDC.64 R4, c[0x0][0x210] ;  /* 0x00008400ff047b82 */ /* 0x000eb40000000a00 */
[----:B------:R3:W-:Y:S01]  /*0b60*/  @P1 STS [R12+UR4], R9 ;  /* 0x000000090c001988 */ /* 0x0007e20008000804 */
[----:B------:R-:W-:Y:S01]  /*0b70*/  BAR.SYNC.DEFER_BLOCKING 0x0 ;  /* 0x0000000000007b1d */ /* 0x000fe20000010000 */
[----:B--2---:R-:W-:-:S05]  /*0b80*/  IMAD.WIDE R2, R2, 0x4, R4 ;  /* 0x0000000402027825 */ /* 0x004fca00078e0204 */
[----:B------:R-:W2:Y:S02]  /*0b90*/  LDS R6, [R6+UR4] ;  /* 0x0000000406067984 */ /* 0x000ea40008000800 */
[----:B------:R-:W-:Y:S06]  /*0ba0*/  BAR.SYNC.DEFER_BLOCKING 0x0 ;  /* 0x0000000000007b1d */ /* 0x000fec0000010000 */
[----:B---3--:R-:W-:Y:S05]  /*0bb0*/  @!P0 EXIT ;  /* 0x000000000000894d */ /* 0x008fea0003800000 */
[----:B--2---:R-:W-:-:S05]  /*0bc0*/  FMUL R5, R6, 0.00390625 ;  /* 0x3b80000006057820 */ /* 0x004fca0000400000 */
[----:B------:R-:W-:Y:S01]  /*0bd0*/  STG.E desc[UR6][R2.64], R5 ;  /* 0x0000000502007986 */ /* 0x000fe2000c101906 */
[----:B------:R-:W-:Y:S05]  /*0be0*/  EXIT ;  /* 0x000000000000794d */ /* 0x000fea0003800000 */
.L_x_1:
[----:B------:R-:W-:-:S00]  /*0bf0*/  BRA `(.L_x_1) ;  /* 0xfffffffc00fc7947 */ /* 0x000fc0000383ffff */
[----:B------:R-:W-:-:S00]  /*0c00*/  NOP ;  /* 0x0000000000007918 */ /* 0x000fc00000000000 */
[----:B------:R-:W-:-:S00]  /*0c10*/  NOP ;  /* 0x0000000000007918 */ /* 0x000fc00000000000 */
[----:B------:R-:W-:-:S00]  /*0c20*/  NOP ;  /* 0x0000000000007918 */ /* 0x000fc00000000000 */
[----:B------:R-:W-:-:S00]  /*0c30*/  NOP ;  /* 0x0000000000007918 */ /* 0x000fc00000000000 */
[----:B------:R-:W-:-:S00]  /*0c40*/  NOP ;  /* 0x0000000000007918 */ /* 0x000fc00000000000 */
[----:B------:R-:W-:-:S00]  /*0c50*/  NOP ;  /* 0x0000000000007918 */ /* 0x000fc00000000000 */
[----:B------:R-:W-:-:S00]  /*0c60*/  NOP ;  /* 0x0000000000007918 */ /* 0x000fc00000000000 */
[----:B------:R-:W-:-:S00]  /*0c70*/  NOP ;  /* 0x0000000000007918 */ /* 0x000fc00000000000 */
.L_x_2:


//--------------------- .nv.shared.triton_red_fused_max_pool2d_with_indices_mean_1 --------------------------
	.section	.nv.shared.triton_red_fused_max_pool2d_with_indices_mean_1,"aw",@nobits
	.sectionflags	@""
	.align	16
	.zero		1024


//--------------------- .nv.constant0.triton_red_fused_max_pool2d_with_indices_mean_1 --------------------------
	.section	.nv.constant0.triton_red_fused_max_pool2d_with_indices_mean_1,"a",@progbits
	.sectionflags	@""
	.align	4
.nv.constant0.triton_red_fused_max_pool2d_with_indices_mean_1:
	.zero		568
